//
// Generated by NVIDIA NVVM Compiler
//
// Compiler Build ID: CL-36424714
// Cuda compilation tools, release 13.0, V13.0.88
// Based on NVVM 20.0.0
//

.version 9.0
.target sm_100
.address_size 64

	// .globl	soft_thr_D

.visible .entry soft_thr_D(
	.param .u64 .ptr .align 1 soft_thr_D_param_0,
	.param .f64 soft_thr_D_param_1,
	.param .u64 .ptr .align 1 soft_thr_D_param_2,
	.param .u32 soft_thr_D_param_3
)
{
	.reg .pred 	%p<4>;
	.reg .b32 	%r<6>;
	.reg .b64 	%rd<8>;
	.reg .b64 	%fd<8>;

	ld.param.u64 	%rd1, [soft_thr_D_param_0];
	ld.param.f64 	%fd1, [soft_thr_D_param_1];
	ld.param.u64 	%rd2, [soft_thr_D_param_2];
	ld.param.u32 	%r2, [soft_thr_D_param_3];
	mov.u32 	%r3, %ctaid.x;
	mov.u32 	%r4, %ntid.x;
	mov.u32 	%r5, %tid.x;
	mad.lo.s32 	%r1, %r3, %r4, %r5;
	setp.ge.s32 	%p1, %r1, %r2;
	@%p1 bra 	$L__BB0_2;
	cvta.to.global.u64 	%rd3, %rd2;
	cvta.to.global.u64 	%rd4, %rd1;
	mul.wide.s32 	%rd5, %r1, 8;
	add.s64 	%rd6, %rd4, %rd5;
	ld.global.f64 	%fd2, [%rd6];
	abs.f64 	%fd3, %fd2;
	sub.f64 	%fd4, %fd3, %fd1;
	setp.gt.f64 	%p2, %fd4, 0d0000000000000000;
	setp.gt.f64 	%p3, %fd2, 0d0000000000000000;
	neg.f64 	%fd5, %fd4;
	selp.f64 	%fd6, %fd4, %fd5, %p3;
	selp.f64 	%fd7, %fd6, 0d0000000000000000, %p2;
	add.s64 	%rd7, %rd3, %rd5;
	st.global.f64 	[%rd7], %fd7;
$L__BB0_2:
	ret;

}


// ===== COMPILED SASS (sm_100) =====

	.target	sm_100

	.elftype	@"ET_EXEC"


//--------------------- .note.nv.tkinfo           --------------------------
	.section	.note.nv.tkinfo,"",@"SHT_NOTE"
	.sectionflags	@"SHF_NOTE_NV_TKINFO"
	.tkinfo
        /*0018*/ 	.word	0x00000002
        /*0030*/ 	.string	""
        /*0030*/ 	.string	"ptxas"
        /*0030*/ 	.string	"Cuda compilation tools, release 13.0, V13.0.88"
        /*0030*/ 	.string	"Build cuda_13.0.r13.0/compiler.36424714_0"
        /*0030*/ 	.string	"-arch sm_100 -m 64 "



//--------------------- .note.nv.cuinfo           --------------------------
	.section	.note.nv.cuinfo,"",@"SHT_NOTE"
	.sectionflags	@"SHF_NOTE_NV_CUINFO"
        /*0018*/ 	.short	0x0002
        /*001a*/ 	.short	0x0064
        /*001c*/ 	.short	0x0082
	.zero		2


//--------------------- .nv.info                  --------------------------
	.section	.nv.info,"",@"SHT_CUDA_INFO"
	.align	4


	//----- nvinfo : EIATTR_REGCOUNT
	.align		4
        /*0000*/ 	.byte	0x04, 0x2f
        /*0002*/ 	.short	(.L_1 - .L_0)
	.align		4
.L_0:
        /*0004*/ 	.word	index@(soft_thr_D)
        /*0008*/ 	.word	0x0000000e


	//----- nvinfo : EIATTR_FRAME_SIZE
	.align		4
.L_1:
        /*000c*/ 	.byte	0x04, 0x11
        /*000e*/ 	.short	(.L_3 - .L_2)
	.align		4
.L_2:
        /*0010*/ 	.word	index@(soft_thr_D)
        /*0014*/ 	.word	0x00000000


	//----- nvinfo : EIATTR_MIN_STACK_SIZE
	.align		4
.L_3:
        /*0018*/ 	.byte	0x04, 0x12
        /*001a*/ 	.short	(.L_5 - .L_4)
	.align		4
.L_4:
        /*001c*/ 	.word	index@(soft_thr_D)
        /*0020*/ 	.word	0x00000000
.L_5:


//--------------------- .nv.compat                --------------------------
	.section	.nv.compat,"",@"SHT_CUDA_COMPAT_INFO"
	.align	4
        /*0000*/ 	.byte	0x02, 0x09, 0x00, 0x00, 0x02, 0x02, 0x01, 0x00, 0x02, 0x05, 0x05, 0x00, 0x03, 0x07, 0x01, 0x01
        /*0010*/ 	.byte	0x02, 0x03, 0x00, 0x00, 0x02, 0x06, 0x01, 0x00, 0x04, 0x0b, 0x08, 0x00, 0x01, 0x00, 0x00, 0x00
        /*0020*/ 	.byte	0x00, 0x00, 0x00, 0x00


//--------------------- .nv.info.soft_thr_D       --------------------------
	.section	.nv.info.soft_thr_D,"",@"SHT_CUDA_INFO"
	.sectionflags	@""
	.align	4


	//----- nvinfo : EIATTR_CUDA_API_VERSION
	.align		4
        /*0000*/ 	.byte	0x04, 0x37
        /*0002*/ 	.short	(.L_7 - .L_6)
.L_6:
        /*0004*/ 	.word	0x00000082


	//----- nvinfo : EIATTR_KPARAM_INFO
	.align		4
.L_7:
        /*0008*/ 	.byte	0x04, 0x17
        /*000a*/ 	.short	(.L_9 - .L_8)
.L_8:
        /*000c*/ 	.word	0x00000000
        /*0010*/ 	.short	0x0003
        /*0012*/ 	.short	0x0018
        /*0014*/ 	.byte	0x00, 0xf0, 0x11, 0x00


	//----- nvinfo : EIATTR_KPARAM_INFO
	.align		4
.L_9:
        /*0018*/ 	.byte	0x04, 0x17
        /*001a*/ 	.short	(.L_11 - .L_10)
.L_10:
        /*001c*/ 	.word	0x00000000
        /*0020*/ 	.short	0x0002
        /*0022*/ 	.short	0x0010
        /*0024*/ 	.byte	0x00, 0xf5, 0x21, 0x00


	//----- nvinfo : EIATTR_KPARAM_INFO
	.align		4
.L_11:
        /*0028*/ 	.byte	0x04, 0x17
        /*002a*/ 	.short	(.L_13 - .L_12)
.L_12:
        /*002c*/ 	.word	0x00000000
        /*0030*/ 	.short	0x0001
        /*0032*/ 	.short	0x0008
        /*0034*/ 	.byte	0x00, 0xf0, 0x21, 0x00


	//----- nvinfo : EIATTR_KPARAM_INFO
	.align		4
.L_13:
        /*0038*/ 	.byte	0x04, 0x17
        /*003a*/ 	.short	(.L_15 - .L_14)
.L_14:
        /*003c*/ 	.word	0x00000000
        /*0040*/ 	.short	0x0000
        /*0042*/ 	.short	0x0000
        /*0044*/ 	.byte	0x00, 0xf5, 0x21, 0x00


	//----- nvinfo : EIATTR_SPARSE_MMA_MASK
	.align		4
.L_15:
        /*0048*/ 	.byte	0x03, 0x50
        /*004a*/ 	.short	0x0000


	//----- nvinfo : EIATTR_MAXREG_COUNT
	.align		4
        /*004c*/ 	.byte	0x03, 0x1b
        /*004e*/ 	.short	0x00ff


	//----- nvinfo : EIATTR_MERCURY_ISA_VERSION
	.align		4
        /*0050*/ 	.byte	0x03, 0x5f
        /*0052*/ 	.short	0x0101


	//----- nvinfo : EIATTR_VRC_CTA_INIT_COUNT
	.align		4
        /*0054*/ 	.byte	0x02, 0x4a
	.zero		1
	.zero		1


	//----- nvinfo : EIATTR_EXIT_INSTR_OFFSETS
	.align		4
        /*0058*/ 	.byte	0x04, 0x1c
        /*005a*/ 	.short	(.L_17 - .L_16)


	//   ....[0]....
.L_16:
        /*005c*/ 	.word	0x00000070


	//   ....[1]....
        /*0060*/ 	.word	0x00000180


	//----- nvinfo : EIATTR_CBANK_PARAM_SIZE
	.align		4
.L_17:
        /*0064*/ 	.byte	0x03, 0x19
        /*0066*/ 	.short	0x001c


	//----- nvinfo : EIATTR_PARAM_CBANK
	.align		4
        /*0068*/ 	.byte	0x04, 0x0a
        /*006a*/ 	.short	(.L_19 - .L_18)
	.align		4
.L_18:
        /*006c*/ 	.word	index@(.nv.constant0.soft_thr_D)
        /*0070*/ 	.short	0x0380
        /*0072*/ 	.short	0x001c


	//----- nvinfo : EIATTR_SW_WAR
	.align		4
.L_19:
        /*0074*/ 	.byte	0x04, 0x36
        /*0076*/ 	.short	(.L_21 - .L_20)
.L_20:
        /*0078*/ 	.word	0x00000008
.L_21:


//--------------------- .nv.callgraph             --------------------------
	.section	.nv.callgraph,"",@"SHT_CUDA_CALLGRAPH"
	.align	4
	.sectionentsize	8
	.align		4
        /*0000*/ 	.word	0x00000000
	.align		4
        /*0004*/ 	.word	0xffffffff
	.align		4
        /*0008*/ 	.word	0x00000000
	.align		4
        /*000c*/ 	.word	0xfffffffe
	.align		4
        /*0010*/ 	.word	0x00000000
	.align		4
        /*0014*/ 	.word	0xfffffffd
	.align		4
        /*0018*/ 	.word	0x00000000
	.align		4
        /*001c*/ 	.word	0xfffffffc


//--------------------- .text.soft_thr_D          --------------------------
	.section	.text.soft_thr_D,"ax",@progbits
	.align	128
        .global         soft_thr_D
        .type           soft_thr_D,@function
        .size           soft_thr_D,(.L_x_1 - soft_thr_D)
        .other          soft_thr_D,@"STO_CUDA_ENTRY STV_DEFAULT"
soft_thr_D:
.text.soft_thr_D:
[----:B------:R-:W-:Y:S01]  /*0000*/  LDC R1, c[0x0][0x37c] ;  /* 0x0000df00ff017b82 */ /* 0x000fe20000000800 */
[----:B------:R-:W0:Y:S07]  /*0010*/  S2R R0, SR_TID.X ;  /* 0x0000000000007919 */ /* 0x000e2e0000002100 */
[----:B------:R-:W0:Y:S01]  /*0020*/  S2UR UR4, SR_CTAID.X ;  /* 0x00000000000479c3 */ /* 0x000e220000002500 */
[----:B------:R-:W1:Y:S07]  /*0030*/  LDCU UR5, c[0x0][0x398] ;  /* 0x00007300ff0577ac */ /* 0x000e6e0008000800 */
[----:B------:R-:W0:Y:S02]  /*0040*/  LDC R11, c[0x0][0x360] ;  /* 0x0000d800ff0b7b82 */ /* 0x000e240000000800 */
[----:B0-----:R-:W-:-:S05]  /*0050*/  IMAD R11, R11, UR4, R0 ;  /* 0x000000040b0b7c24 */ /* 0x001fca000f8e0200 */
[----:B-1----:R-:W-:-:S13]  /*0060*/  ISETP.GE.AND P0, PT, R11, UR5, PT ;  /* 0x000000050b007c0c */ /* 0x002fda000bf06270 */
[----:B------:R-:W-:Y:S05]  /*0070*/  @P0 EXIT ;  /* 0x000000000000094d */ /* 0x000fea0003800000 */
[----:B------:R-:W0:Y:S01]  /*0080*/  LDC.64 R2, c[0x0][0x380] ;  /* 0x0000e000ff027b82 */ /* 0x000e220000000a00 */
[----:B------:R-:W1:Y:S07]  /*0090*/  LDCU.64 UR4, c[0x0][0x358] ;  /* 0x00006b00ff0477ac */ /* 0x000e6e0008000a00 */
[----:B------:R-:W2:Y:S08]  /*00a0*/  LDC.64 R4, c[0x0][0x388] ;  /* 0x0000e200ff047b82 */ /* 0x000eb00000000a00 */
[----:B------:R-:W3:Y:S01]  /*00b0*/  LDC.64 R8, c[0x0][0x390] ;  /* 0x0000e400ff087b82 */ /* 0x000ee20000000a00 */
[----:B0-----:R-:W-:-:S06]  /*00c0*/  IMAD.WIDE R2, R11, 0x8, R2 ;  /* 0x000000080b027825 */ /* 0x001fcc00078e0202 */
[----:B-1----:R-:W2:Y:S02]  /*00d0*/  LDG.E.64 R2, desc[UR4][R2.64] ;  /* 0x0000000402027981 */ /* 0x002ea4000c1e1b00 */
[C---:B--2---:R-:W-:Y:S02]  /*00e0*/  DADD R4, |R2|.reuse, -R4 ;  /* 0x0000000002047229 */ /* 0x044fe40000000a04 */
[----:B------:R-:W-:Y:S01]  /*00f0*/  DSETP.GT.AND P1, PT, R2, RZ, PT ;  /* 0x000000ff0200722a */ /* 0x000fe20003f24000 */
[----:B---3--:R-:W-:-:S05]  /*0100*/  IMAD.WIDE R2, R11, 0x8, R8 ;  /* 0x000000080b027825 */ /* 0x008fca00078e0208 */
[----:B------:R-:W-:Y:S02]  /*0110*/  DADD R6, -RZ, -R4 ;  /* 0x00000000ff067229 */ /* 0x000fe40000000904 */
[----:B------:R-:W-:-:S08]  /*0120*/  DSETP.GT.AND P0, PT, R4, RZ, PT ;  /* 0x000000ff0400722a */ /* 0x000fd00003f04000 */
[----:B------:R-:W-:Y:S02]  /*0130*/  FSEL R4, R4, R6, P1 ;  /* 0x0000000604047208 */ /* 0x000fe40000800000 */
[----:B------:R-:W-:Y:S02]  /*0140*/  FSEL R5, R5, R7, P1 ;  /* 0x0000000705057208 */ /* 0x000fe40000800000 */
[----:B------:R-:W-:Y:S02]  /*0150*/  FSEL R4, R4, RZ, P0 ;  /* 0x000000ff04047208 */ /* 0x000fe40000000000 */
[----:B------:R-:W-:-:S05]  /*0160*/  FSEL R5, R5, RZ, P0 ;  /* 0x000000ff05057208 */ /* 0x000fca0000000000 */
[----:B------:R-:W-:Y:S01]  /*0170*/  STG.E.64 desc[UR4][R2.64], R4 ;  /* 0x0000000402007986 */ /* 0x000fe2000c101b04 */
[----:B------:R-:W-:Y:S05]  /*0180*/  EXIT ;  /* 0x000000000000794d */ /* 0x000fea0003800000 */
.L_x_0:
[----:B------:R-:W-:-:S00]  /*0190*/  BRA `(.L_x_0) ;  /* 0xfffffffc00fc7947 */ /* 0x000fc0000383ffff */
[----:B------:R-:W-:-:S00]  /*01a0*/  NOP ;  /* 0x0000000000007918 */ /* 0x000fc00000000000 */
        /* <DEDUP_REMOVED lines=13> */
.L_x_1:


//--------------------- .nv.shared.reserved.0     --------------------------
	.section	.nv.shared.reserved.0,"aw",@nobits
	.weak		__nv_reservedSMEM_offset_0_alias
	.size		__nv_reservedSMEM_offset_0_alias, 0, 64
	.other		__nv_reservedSMEM_offset_0_alias,@"STO_CUDA_RESERVED_SHARED STV_DEFAULT"
__nv_reservedSMEM_offset_0_alias:
	.zero		0
	.zero		64


//--------------------- .nv.constant0.soft_thr_D  --------------------------
	.section	.nv.constant0.soft_thr_D,"a",@progbits
	.sectionflags	@""
	.align	4
.nv.constant0.soft_thr_D:
	.zero		924


//--------------------- SYMBOLS --------------------------

	.type		.nv.reservedSmem.offset0,@object
	.size		.nv.reservedSmem.offset0,0x4
